//
// Generated by NVIDIA NVVM Compiler
//
// Compiler Build ID: CL-36424714
// Cuda compilation tools, release 13.0, V13.0.88
// Based on NVVM 20.0.0
//

.version 9.0
.target sm_100
.address_size 64

	// .globl	_Z5arrayPhm
.extern .func  (.param .b32 func_retval0) vprintf
(
	.param .b64 vprintf_param_0,
	.param .b64 vprintf_param_1
)
;
.global .align 1 .b8 $str[18] = {71, 80, 85, 32, 66, 105, 110, 97, 114, 121, 32, 68, 97, 116, 97, 58, 10};
.global .align 1 .b8 $str$1[6] = {37, 48, 50, 88, 32};
.global .align 1 .b8 $str$2[2] = {10};

.visible .entry _Z5arrayPhm(
	.param .u64 .ptr .align 1 _Z5arrayPhm_param_0,
	.param .u64 _Z5arrayPhm_param_1
)
{
	.local .align 8 .b8 	__local_depot0[8];
	.reg .b64 	%SP;
	.reg .b64 	%SPL;
	.reg .pred 	%p<11>;
	.reg .b32 	%r<95>;
	.reg .b64 	%rd<52>;

	mov.u64 	%SPL, __local_depot0;
	cvta.local.u64 	%SP, %SPL;
	ld.param.u64 	%rd23, [_Z5arrayPhm_param_0];
	ld.param.u64 	%rd22, [_Z5arrayPhm_param_1];
	cvta.to.global.u64 	%rd1, %rd23;
	mov.u32 	%r1, %tid.x;
	mov.u32 	%r2, %ctaid.x;
	or.b32  	%r3, %r1, %r2;
	setp.ne.s32 	%p1, %r3, 0;
	@%p1 bra 	$L__BB0_15;
	mov.u64 	%rd24, $str;
	cvta.global.u64 	%rd25, %rd24;
	{ // callseq 0, 0
	.param .b64 param0;
	st.param.b64 	[param0], %rd25;
	.param .b64 param1;
	st.param.b64 	[param1], 0;
	.param .b32 retval0;
	call.uni (retval0), 
	vprintf, 
	(
	param0, 
	param1
	);
	ld.param.b32 	%r4, [retval0];
	} // callseq 0
	setp.eq.s64 	%p2, %rd22, 0;
	@%p2 bra 	$L__BB0_14;
	and.b64  	%rd2, %rd22, 15;
	setp.lt.u64 	%p3, %rd22, 16;
	mov.b64 	%rd48, 0;
	@%p3 bra 	$L__BB0_5;
	and.b64  	%rd48, %rd22, -16;
	add.s64 	%rd45, %rd1, 7;
	mov.u64 	%rd46, %rd48;
$L__BB0_4:
	.pragma "nounroll";
	ld.global.u8 	%r6, [%rd45+-7];
	add.u64 	%rd27, %SP, 0;
	add.u64 	%rd28, %SPL, 0;
	st.local.u32 	[%rd28], %r6;
	mov.u64 	%rd29, $str$1;
	cvta.global.u64 	%rd30, %rd29;
	{ // callseq 1, 0
	.param .b64 param0;
	st.param.b64 	[param0], %rd30;
	.param .b64 param1;
	st.param.b64 	[param1], %rd27;
	.param .b32 retval0;
	call.uni (retval0), 
	vprintf, 
	(
	param0, 
	param1
	);
	ld.param.b32 	%r7, [retval0];
	} // callseq 1
	ld.global.u8 	%r9, [%rd45+-6];
	st.local.u32 	[%rd28], %r9;
	{ // callseq 2, 0
	.param .b64 param0;
	st.param.b64 	[param0], %rd30;
	.param .b64 param1;
	st.param.b64 	[param1], %rd27;
	.param .b32 retval0;
	call.uni (retval0), 
	vprintf, 
	(
	param0, 
	param1
	);
	ld.param.b32 	%r10, [retval0];
	} // callseq 2
	ld.global.u8 	%r12, [%rd45+-5];
	st.local.u32 	[%rd28], %r12;
	{ // callseq 3, 0
	.param .b64 param0;
	st.param.b64 	[param0], %rd30;
	.param .b64 param1;
	st.param.b64 	[param1], %rd27;
	.param .b32 retval0;
	call.uni (retval0), 
	vprintf, 
	(
	param0, 
	param1
	);
	ld.param.b32 	%r13, [retval0];
	} // callseq 3
	ld.global.u8 	%r15, [%rd45+-4];
	st.local.u32 	[%rd28], %r15;
	{ // callseq 4, 0
	.param .b64 param0;
	st.param.b64 	[param0], %rd30;
	.param .b64 param1;
	st.param.b64 	[param1], %rd27;
	.param .b32 retval0;
	call.uni (retval0), 
	vprintf, 
	(
	param0, 
	param1
	);
	ld.param.b32 	%r16, [retval0];
	} // callseq 4
	ld.global.u8 	%r18, [%rd45+-3];
	st.local.u32 	[%rd28], %r18;
	{ // callseq 5, 0
	.param .b64 param0;
	st.param.b64 	[param0], %rd30;
	.param .b64 param1;
	st.param.b64 	[param1], %rd27;
	.param .b32 retval0;
	call.uni (retval0), 
	vprintf, 
	(
	param0, 
	param1
	);
	ld.param.b32 	%r19, [retval0];
	} // callseq 5
	ld.global.u8 	%r21, [%rd45+-2];
	st.local.u32 	[%rd28], %r21;
	{ // callseq 6, 0
	.param .b64 param0;
	st.param.b64 	[param0], %rd30;
	.param .b64 param1;
	st.param.b64 	[param1], %rd27;
	.param .b32 retval0;
	call.uni (retval0), 
	vprintf, 
	(
	param0, 
	param1
	);
	ld.param.b32 	%r22, [retval0];
	} // callseq 6
	ld.global.u8 	%r24, [%rd45+-1];
	st.local.u32 	[%rd28], %r24;
	{ // callseq 7, 0
	.param .b64 param0;
	st.param.b64 	[param0], %rd30;
	.param .b64 param1;
	st.param.b64 	[param1], %rd27;
	.param .b32 retval0;
	call.uni (retval0), 
	vprintf, 
	(
	param0, 
	param1
	);
	ld.param.b32 	%r25, [retval0];
	} // callseq 7
	ld.global.u8 	%r27, [%rd45];
	st.local.u32 	[%rd28], %r27;
	{ // callseq 8, 0
	.param .b64 param0;
	st.param.b64 	[param0], %rd30;
	.param .b64 param1;
	st.param.b64 	[param1], %rd27;
	.param .b32 retval0;
	call.uni (retval0), 
	vprintf, 
	(
	param0, 
	param1
	);
	ld.param.b32 	%r28, [retval0];
	} // callseq 8
	ld.global.u8 	%r30, [%rd45+1];
	st.local.u32 	[%rd28], %r30;
	{ // callseq 9, 0
	.param .b64 param0;
	st.param.b64 	[param0], %rd30;
	.param .b64 param1;
	st.param.b64 	[param1], %rd27;
	.param .b32 retval0;
	call.uni (retval0), 
	vprintf, 
	(
	param0, 
	param1
	);
	ld.param.b32 	%r31, [retval0];
	} // callseq 9
	ld.global.u8 	%r33, [%rd45+2];
	st.local.u32 	[%rd28], %r33;
	{ // callseq 10, 0
	.param .b64 param0;
	st.param.b64 	[param0], %rd30;
	.param .b64 param1;
	st.param.b64 	[param1], %rd27;
	.param .b32 retval0;
	call.uni (retval0), 
	vprintf, 
	(
	param0, 
	param1
	);
	ld.param.b32 	%r34, [retval0];
	} // callseq 10
	ld.global.u8 	%r36, [%rd45+3];
	st.local.u32 	[%rd28], %r36;
	{ // callseq 11, 0
	.param .b64 param0;
	st.param.b64 	[param0], %rd30;
	.param .b64 param1;
	st.param.b64 	[param1], %rd27;
	.param .b32 retval0;
	call.uni (retval0), 
	vprintf, 
	(
	param0, 
	param1
	);
	ld.param.b32 	%r37, [retval0];
	} // callseq 11
	ld.global.u8 	%r39, [%rd45+4];
	st.local.u32 	[%rd28], %r39;
	{ // callseq 12, 0
	.param .b64 param0;
	st.param.b64 	[param0], %rd30;
	.param .b64 param1;
	st.param.b64 	[param1], %rd27;
	.param .b32 retval0;
	call.uni (retval0), 
	vprintf, 
	(
	param0, 
	param1
	);
	ld.param.b32 	%r40, [retval0];
	} // callseq 12
	ld.global.u8 	%r42, [%rd45+5];
	st.local.u32 	[%rd28], %r42;
	{ // callseq 13, 0
	.param .b64 param0;
	st.param.b64 	[param0], %rd30;
	.param .b64 param1;
	st.param.b64 	[param1], %rd27;
	.param .b32 retval0;
	call.uni (retval0), 
	vprintf, 
	(
	param0, 
	param1
	);
	ld.param.b32 	%r43, [retval0];
	} // callseq 13
	ld.global.u8 	%r45, [%rd45+6];
	st.local.u32 	[%rd28], %r45;
	{ // callseq 14, 0
	.param .b64 param0;
	st.param.b64 	[param0], %rd30;
	.param .b64 param1;
	st.param.b64 	[param1], %rd27;
	.param .b32 retval0;
	call.uni (retval0), 
	vprintf, 
	(
	param0, 
	param1
	);
	ld.param.b32 	%r46, [retval0];
	} // callseq 14
	ld.global.u8 	%r48, [%rd45+7];
	st.local.u32 	[%rd28], %r48;
	{ // callseq 15, 0
	.param .b64 param0;
	st.param.b64 	[param0], %rd30;
	.param .b64 param1;
	st.param.b64 	[param1], %rd27;
	.param .b32 retval0;
	call.uni (retval0), 
	vprintf, 
	(
	param0, 
	param1
	);
	ld.param.b32 	%r49, [retval0];
	} // callseq 15
	ld.global.u8 	%r51, [%rd45+8];
	st.local.u32 	[%rd28], %r51;
	{ // callseq 16, 0
	.param .b64 param0;
	st.param.b64 	[param0], %rd30;
	.param .b64 param1;
	st.param.b64 	[param1], %rd27;
	.param .b32 retval0;
	call.uni (retval0), 
	vprintf, 
	(
	param0, 
	param1
	);
	ld.param.b32 	%r52, [retval0];
	} // callseq 16
	add.s64 	%rd46, %rd46, -16;
	add.s64 	%rd45, %rd45, 16;
	setp.ne.s64 	%p4, %rd46, 0;
	@%p4 bra 	$L__BB0_4;
$L__BB0_5:
	setp.eq.s64 	%p5, %rd2, 0;
	@%p5 bra 	$L__BB0_14;
	add.u64 	%rd31, %SP, 0;
	add.u64 	%rd10, %SPL, 0;
	and.b64  	%rd11, %rd22, 7;
	setp.lt.u64 	%p6, %rd2, 8;
	@%p6 bra 	$L__BB0_8;
	add.s64 	%rd32, %rd1, %rd48;
	ld.global.u8 	%r54, [%rd32];
	st.local.u32 	[%rd10], %r54;
	mov.u64 	%rd33, $str$1;
	cvta.global.u64 	%rd34, %rd33;
	{ // callseq 17, 0
	.param .b64 param0;
	st.param.b64 	[param0], %rd34;
	.param .b64 param1;
	st.param.b64 	[param1], %rd31;
	.param .b32 retval0;
	call.uni (retval0), 
	vprintf, 
	(
	param0, 
	param1
	);
	ld.param.b32 	%r55, [retval0];
	} // callseq 17
	ld.global.u8 	%r57, [%rd32+1];
	st.local.u32 	[%rd10], %r57;
	{ // callseq 18, 0
	.param .b64 param0;
	st.param.b64 	[param0], %rd34;
	.param .b64 param1;
	st.param.b64 	[param1], %rd31;
	.param .b32 retval0;
	call.uni (retval0), 
	vprintf, 
	(
	param0, 
	param1
	);
	ld.param.b32 	%r58, [retval0];
	} // callseq 18
	ld.global.u8 	%r60, [%rd32+2];
	st.local.u32 	[%rd10], %r60;
	{ // callseq 19, 0
	.param .b64 param0;
	st.param.b64 	[param0], %rd34;
	.param .b64 param1;
	st.param.b64 	[param1], %rd31;
	.param .b32 retval0;
	call.uni (retval0), 
	vprintf, 
	(
	param0, 
	param1
	);
	ld.param.b32 	%r61, [retval0];
	} // callseq 19
	ld.global.u8 	%r63, [%rd32+3];
	st.local.u32 	[%rd10], %r63;
	{ // callseq 20, 0
	.param .b64 param0;
	st.param.b64 	[param0], %rd34;
	.param .b64 param1;
	st.param.b64 	[param1], %rd31;
	.param .b32 retval0;
	call.uni (retval0), 
	vprintf, 
	(
	param0, 
	param1
	);
	ld.param.b32 	%r64, [retval0];
	} // callseq 20
	ld.global.u8 	%r66, [%rd32+4];
	st.local.u32 	[%rd10], %r66;
	{ // callseq 21, 0
	.param .b64 param0;
	st.param.b64 	[param0], %rd34;
	.param .b64 param1;
	st.param.b64 	[param1], %rd31;
	.param .b32 retval0;
	call.uni (retval0), 
	vprintf, 
	(
	param0, 
	param1
	);
	ld.param.b32 	%r67, [retval0];
	} // callseq 21
	ld.global.u8 	%r69, [%rd32+5];
	st.local.u32 	[%rd10], %r69;
	{ // callseq 22, 0
	.param .b64 param0;
	st.param.b64 	[param0], %rd34;
	.param .b64 param1;
	st.param.b64 	[param1], %rd31;
	.param .b32 retval0;
	call.uni (retval0), 
	vprintf, 
	(
	param0, 
	param1
	);
	ld.param.b32 	%r70, [retval0];
	} // callseq 22
	ld.global.u8 	%r72, [%rd32+6];
	st.local.u32 	[%rd10], %r72;
	{ // callseq 23, 0
	.param .b64 param0;
	st.param.b64 	[param0], %rd34;
	.param .b64 param1;
	st.param.b64 	[param1], %rd31;
	.param .b32 retval0;
	call.uni (retval0), 
	vprintf, 
	(
	param0, 
	param1
	);
	ld.param.b32 	%r73, [retval0];
	} // callseq 23
	ld.global.u8 	%r75, [%rd32+7];
	st.local.u32 	[%rd10], %r75;
	{ // callseq 24, 0
	.param .b64 param0;
	st.param.b64 	[param0], %rd34;
	.param .b64 param1;
	st.param.b64 	[param1], %rd31;
	.param .b32 retval0;
	call.uni (retval0), 
	vprintf, 
	(
	param0, 
	param1
	);
	ld.param.b32 	%r76, [retval0];
	} // callseq 24
	add.s64 	%rd48, %rd48, 8;
$L__BB0_8:
	setp.eq.s64 	%p7, %rd11, 0;
	@%p7 bra 	$L__BB0_14;
	and.b64  	%rd50, %rd22, 3;
	setp.lt.u64 	%p8, %rd11, 4;
	@%p8 bra 	$L__BB0_11;
	add.s64 	%rd36, %rd1, %rd48;
	ld.global.u8 	%r78, [%rd36];
	st.local.u32 	[%rd10], %r78;
	mov.u64 	%rd37, $str$1;
	cvta.global.u64 	%rd38, %rd37;
	{ // callseq 25, 0
	.param .b64 param0;
	st.param.b64 	[param0], %rd38;
	.param .b64 param1;
	st.param.b64 	[param1], %rd31;
	.param .b32 retval0;
	call.uni (retval0), 
	vprintf, 
	(
	param0, 
	param1
	);
	ld.param.b32 	%r79, [retval0];
	} // callseq 25
	ld.global.u8 	%r81, [%rd36+1];
	st.local.u32 	[%rd10], %r81;
	{ // callseq 26, 0
	.param .b64 param0;
	st.param.b64 	[param0], %rd38;
	.param .b64 param1;
	st.param.b64 	[param1], %rd31;
	.param .b32 retval0;
	call.uni (retval0), 
	vprintf, 
	(
	param0, 
	param1
	);
	ld.param.b32 	%r82, [retval0];
	} // callseq 26
	ld.global.u8 	%r84, [%rd36+2];
	st.local.u32 	[%rd10], %r84;
	{ // callseq 27, 0
	.param .b64 param0;
	st.param.b64 	[param0], %rd38;
	.param .b64 param1;
	st.param.b64 	[param1], %rd31;
	.param .b32 retval0;
	call.uni (retval0), 
	vprintf, 
	(
	param0, 
	param1
	);
	ld.param.b32 	%r85, [retval0];
	} // callseq 27
	ld.global.u8 	%r87, [%rd36+3];
	st.local.u32 	[%rd10], %r87;
	{ // callseq 28, 0
	.param .b64 param0;
	st.param.b64 	[param0], %rd38;
	.param .b64 param1;
	st.param.b64 	[param1], %rd31;
	.param .b32 retval0;
	call.uni (retval0), 
	vprintf, 
	(
	param0, 
	param1
	);
	ld.param.b32 	%r88, [retval0];
	} // callseq 28
	add.s64 	%rd48, %rd48, 4;
$L__BB0_11:
	setp.eq.s64 	%p9, %rd50, 0;
	@%p9 bra 	$L__BB0_14;
	add.s64 	%rd51, %rd1, %rd48;
	mov.u64 	%rd40, $str$1;
$L__BB0_13:
	.pragma "nounroll";
	ld.global.u8 	%r90, [%rd51];
	st.local.u32 	[%rd10], %r90;
	cvta.global.u64 	%rd41, %rd40;
	{ // callseq 29, 0
	.param .b64 param0;
	st.param.b64 	[param0], %rd41;
	.param .b64 param1;
	st.param.b64 	[param1], %rd31;
	.param .b32 retval0;
	call.uni (retval0), 
	vprintf, 
	(
	param0, 
	param1
	);
	ld.param.b32 	%r91, [retval0];
	} // callseq 29
	add.s64 	%rd51, %rd51, 1;
	add.s64 	%rd50, %rd50, -1;
	setp.ne.s64 	%p10, %rd50, 0;
	@%p10 bra 	$L__BB0_13;
$L__BB0_14:
	mov.u64 	%rd43, $str$2;
	cvta.global.u64 	%rd44, %rd43;
	{ // callseq 30, 0
	.param .b64 param0;
	st.param.b64 	[param0], %rd44;
	.param .b64 param1;
	st.param.b64 	[param1], 0;
	.param .b32 retval0;
	call.uni (retval0), 
	vprintf, 
	(
	param0, 
	param1
	);
	ld.param.b32 	%r93, [retval0];
	} // callseq 30
$L__BB0_15:
	ret;

}


// ===== COMPILED SASS (sm_100) =====

	.target	sm_100

	.elftype	@"ET_EXEC"


//--------------------- .note.nv.tkinfo           --------------------------
	.section	.note.nv.tkinfo,"",@"SHT_NOTE"
	.sectionflags	@"SHF_NOTE_NV_TKINFO"
	.tkinfo
        /*0018*/ 	.word	0x00000002
        /*0030*/ 	.string	""
        /*0030*/ 	.string	"ptxas"
        /*0030*/ 	.string	"Cuda compilation tools, release 13.0, V13.0.88"
        /*0030*/ 	.string	"Build cuda_13.0.r13.0/compiler.36424714_0"
        /*0030*/ 	.string	"-arch sm_100 -m 64 "



//--------------------- .note.nv.cuinfo           --------------------------
	.section	.note.nv.cuinfo,"",@"SHT_NOTE"
	.sectionflags	@"SHF_NOTE_NV_CUINFO"
        /*0018*/ 	.short	0x0002
        /*001a*/ 	.short	0x0064
        /*001c*/ 	.short	0x0082
	.zero		2


//--------------------- .nv.info                  --------------------------
	.section	.nv.info,"",@"SHT_CUDA_INFO"
	.align	4


	//----- nvinfo : EIATTR_REGCOUNT
	.align		4
        /*0000*/ 	.byte	0x04, 0x2f
        /*0002*/ 	.short	(.L_4 - .L_3)
	.align		4
.L_3:
        /*0004*/ 	.word	index@(_Z5arrayPhm)
        /*0008*/ 	.word	0x00000020


	//----- nvinfo : EIATTR_FRAME_SIZE
	.align		4
.L_4:
        /*000c*/ 	.byte	0x04, 0x11
        /*000e*/ 	.short	(.L_6 - .L_5)
	.align		4
.L_5:
        /*0010*/ 	.word	index@(_Z5arrayPhm)
        /*0014*/ 	.word	0x00000008


	//----- nvinfo : EIATTR_MIN_STACK_SIZE
	.align		4
.L_6:
        /*0018*/ 	.byte	0x04, 0x12
        /*001a*/ 	.short	(.L_8 - .L_7)
	.align		4
.L_7:
        /*001c*/ 	.word	index@(_Z5arrayPhm)
        /*0020*/ 	.word	0x00000008
.L_8:


//--------------------- .nv.compat                --------------------------
	.section	.nv.compat,"",@"SHT_CUDA_COMPAT_INFO"
	.align	4
        /*0000*/ 	.byte	0x02, 0x09, 0x00, 0x00, 0x02, 0x02, 0x01, 0x00, 0x02, 0x05, 0x05, 0x00, 0x03, 0x07, 0x01, 0x01
        /*0010*/ 	.byte	0x02, 0x03, 0x00, 0x00, 0x02, 0x06, 0x01, 0x00, 0x04, 0x0b, 0x08, 0x00, 0x09, 0x00, 0x00, 0x00
        /*0020*/ 	.byte	0x00, 0x00, 0x00, 0x00


//--------------------- .nv.info._Z5arrayPhm      --------------------------
	.section	.nv.info._Z5arrayPhm,"",@"SHT_CUDA_INFO"
	.sectionflags	@""
	.align	4


	//----- nvinfo : EIATTR_CUDA_API_VERSION
	.align		4
        /*0000*/ 	.byte	0x04, 0x37
        /*0002*/ 	.short	(.L_10 - .L_9)
.L_9:
        /*0004*/ 	.word	0x00000082


	//----- nvinfo : EIATTR_KPARAM_INFO
	.align		4
.L_10:
        /*0008*/ 	.byte	0x04, 0x17
        /*000a*/ 	.short	(.L_12 - .L_11)
.L_11:
        /*000c*/ 	.word	0x00000000
        /*0010*/ 	.short	0x0001
        /*0012*/ 	.short	0x0008
        /*0014*/ 	.byte	0x00, 0xf0, 0x21, 0x00


	//----- nvinfo : EIATTR_KPARAM_INFO
	.align		4
.L_12:
        /*0018*/ 	.byte	0x04, 0x17
        /*001a*/ 	.short	(.L_14 - .L_13)
.L_13:
        /*001c*/ 	.word	0x00000000
        /*0020*/ 	.short	0x0000
        /*0022*/ 	.short	0x0000
        /*0024*/ 	.byte	0x00, 0xf5, 0x21, 0x00


	//----- nvinfo : EIATTR_SPARSE_MMA_MASK
	.align		4
.L_14:
        /*0028*/ 	.byte	0x03, 0x50
        /*002a*/ 	.short	0x0000


	//----- nvinfo : EIATTR_MAXREG_COUNT
	.align		4
        /*002c*/ 	.byte	0x03, 0x1b
        /*002e*/ 	.short	0x00ff


	//----- nvinfo : EIATTR_EXTERNS
	.align		4
        /*0030*/ 	.byte	0x04, 0x0f
        /*0032*/ 	.short	(.L_16 - .L_15)


	//   ....[0]....
	.align		4
.L_15:
        /*0034*/ 	.word	index@(vprintf)


	//----- nvinfo : EIATTR_MERCURY_ISA_VERSION
	.align		4
.L_16:
        /*0038*/ 	.byte	0x03, 0x5f
        /*003a*/ 	.short	0x0101


	//----- nvinfo : EIATTR_VRC_CTA_INIT_COUNT
	.align		4
        /*003c*/ 	.byte	0x02, 0x4a
	.zero		1
	.zero		1


	//----- nvinfo : EIATTR_SYSCALL_OFFSETS
	.align		4
        /*0040*/ 	.byte	0x04, 0x46
        /*0042*/ 	.short	(.L_18 - .L_17)


	//   ....[0]....
.L_17:
        /*0044*/ 	.word	0x00000110


	//   ....[1]....
        /*0048*/ 	.word	0x00000380


	//   ....[2]....
        /*004c*/ 	.word	0x00000450


	//   ....[3]....
        /*0050*/ 	.word	0x00000510


	//   ....[4]....
        /*0054*/ 	.word	0x000005d0


	//   ....[5]....
        /*0058*/ 	.word	0x00000690


	//   ....[6]....
        /*005c*/ 	.word	0x00000750


	//   ....[7]....
        /*0060*/ 	.word	0x00000810


	//   ....[8]....
        /*0064*/ 	.word	0x000008d0


	//   ....[9]....
        /*0068*/ 	.word	0x00000990


	//   ....[10]....
        /*006c*/ 	.word	0x00000a50


	//   ....[11]....
        /*0070*/ 	.word	0x00000b10


	//   ....[12]....
        /*0074*/ 	.word	0x00000bd0


	//   ....[13]....
        /*0078*/ 	.word	0x00000c90


	//   ....[14]....
        /*007c*/ 	.word	0x00000d50


	//   ....[15]....
        /*0080*/ 	.word	0x00000e10


	//   ....[16]....
        /*0084*/ 	.word	0x00000ed0


	//   ....[17]....
        /*0088*/ 	.word	0x000010d0


	//   ....[18]....
        /*008c*/ 	.word	0x00001190


	//   ....[19]....
        /*0090*/ 	.word	0x00001250


	//   ....[20]....
        /*0094*/ 	.word	0x00001310


	//   ....[21]....
        /*0098*/ 	.word	0x000013d0


	//   ....[22]....
        /*009c*/ 	.word	0x00001490


	//   ....[23]....
        /*00a0*/ 	.word	0x00001550


	//   ....[24]....
        /*00a4*/ 	.word	0x00001610


	//   ....[25]....
        /*00a8*/ 	.word	0x000017d0


	//   ....[26]....
        /*00ac*/ 	.word	0x00001890


	//   ....[27]....
        /*00b0*/ 	.word	0x00001950


	//   ....[28]....
        /*00b4*/ 	.word	0x00001a10


	//   ....[29]....
        /*00b8*/ 	.word	0x00001bb0


	//   ....[30]....
        /*00bc*/ 	.word	0x00001c80


	//----- nvinfo : EIATTR_EXIT_INSTR_OFFSETS
	.align		4
.L_18:
        /*00c0*/ 	.byte	0x04, 0x1c
        /*00c2*/ 	.short	(.L_20 - .L_19)


	//   ....[0]....
.L_19:
        /*00c4*/ 	.word	0x00000090


	//   ....[1]....
        /*00c8*/ 	.word	0x00001c90


	//----- nvinfo : EIATTR_CRS_STACK_SIZE
	.align		4
.L_20:
        /*00cc*/ 	.byte	0x04, 0x1e
        /*00ce*/ 	.short	(.L_22 - .L_21)
.L_21:
        /*00d0*/ 	.word	0x00000000


	//----- nvinfo : EIATTR_CBANK_PARAM_SIZE
	.align		4
.L_22:
        /*00d4*/ 	.byte	0x03, 0x19
        /*00d6*/ 	.short	0x0010


	//----- nvinfo : EIATTR_PARAM_CBANK
	.align		4
        /*00d8*/ 	.byte	0x04, 0x0a
        /*00da*/ 	.short	(.L_24 - .L_23)
	.align		4
.L_23:
        /*00dc*/ 	.word	index@(.nv.constant0._Z5arrayPhm)
        /*00e0*/ 	.short	0x0380
        /*00e2*/ 	.short	0x0010


	//----- nvinfo : EIATTR_SW_WAR
	.align		4
.L_24:
        /*00e4*/ 	.byte	0x04, 0x36
        /*00e6*/ 	.short	(.L_26 - .L_25)
.L_25:
        /*00e8*/ 	.word	0x00000008
.L_26:


//--------------------- .nv.callgraph             --------------------------
	.section	.nv.callgraph,"",@"SHT_CUDA_CALLGRAPH"
	.align	4
	.sectionentsize	8
	.align		4
        /*0000*/ 	.word	0x00000000
	.align		4
        /*0004*/ 	.word	0xffffffff
	.align		4
        /*0008*/ 	.word	index@(_Z5arrayPhm)
	.align		4
        /*000c*/ 	.word	index@(vprintf)
	.align		4
        /*0010*/ 	.word	0x00000000
	.align		4
        /*0014*/ 	.word	0xfffffffe
	.align		4
        /*0018*/ 	.word	0x00000000
	.align		4
        /*001c*/ 	.word	0xfffffffd
	.align		4
        /*0020*/ 	.word	0x00000000
	.align		4
        /*0024*/ 	.word	0xfffffffc


//--------------------- .nv.constant4             --------------------------
	.section	.nv.constant4,"a",@progbits
	.align	8
	.align		8
.nv.constant4:
        /*0000*/ 	.dword	vprintf
	.align		8
        /*0008*/ 	.dword	$str
	.align		8
        /*0010*/ 	.dword	$str$1
	.align		8
        /*0018*/ 	.dword	$str$2


//--------------------- .text._Z5arrayPhm         --------------------------
	.section	.text._Z5arrayPhm,"ax",@progbits
	.align	128
        .global         _Z5arrayPhm
        .type           _Z5arrayPhm,@function
        .size           _Z5arrayPhm,(.L_x_39 - _Z5arrayPhm)
        .other          _Z5arrayPhm,@"STO_CUDA_ENTRY STV_DEFAULT"
_Z5arrayPhm:
.text._Z5arrayPhm:
[----:B------:R-:W0:Y:S01]  /*0000*/  LDC R1, c[0x0][0x37c] ;  /* 0x0000df00ff017b82 */ /* 0x000e220000000800 */
[----:B------:R-:W1:Y:S07]  /*0010*/  S2R R0, SR_TID.X ;  /* 0x0000000000007919 */ /* 0x000e6e0000002100 */
[----:B------:R-:W1:Y:S01]  /*0020*/  S2UR UR6, SR_CTAID.X ;  /* 0x00000000000679c3 */ /* 0x000e620000002500 */
[----:B------:R-:W2:Y:S01]  /*0030*/  LDCU UR4, c[0x0][0x2f8] ;  /* 0x00005f00ff0477ac */ /* 0x000ea20008000800 */
[----:B0-----:R-:W-:Y:S01]  /*0040*/  VIADD R1, R1, 0xfffffff8 ;  /* 0xfffffff801017836 */ /* 0x001fe20000000000 */
[----:B------:R-:W0:Y:S04]  /*0050*/  LDCU UR5, c[0x0][0x2fc] ;  /* 0x00005f80ff0577ac */ /* 0x000e280008000800 */
[----:B--2---:R-:W-:-:S05]  /*0060*/  IADD3 R18, P1, PT, R1, UR4, RZ ;  /* 0x0000000401127c10 */ /* 0x004fca000ff3e0ff */
[----:B0-----:R-:W-:Y:S01]  /*0070*/  IMAD.X R2, RZ, RZ, UR5, P1 ;  /* 0x00000005ff027e24 */ /* 0x001fe200088e06ff */
[----:B-1----:R-:W-:-:S13]  /*0080*/  LOP3.LUT P0, RZ, R0, UR6, RZ, 0xfc, !PT ;  /* 0x0000000600ff7c12 */ /* 0x002fda000f80fcff */
[----:B------:R-:W-:Y:S05]  /*0090*/  @P0 EXIT ;  /* 0x000000000000094d */ /* 0x000fea0003800000 */
[----:B------:R-:W-:Y:S01]  /*00a0*/  MOV R0, 0x0 ;  /* 0x0000000000007802 */ /* 0x000fe20000000f00 */
[----:B------:R-:W0:Y:S01]  /*00b0*/  LDCU.64 UR4, c[0x4][0x8] ;  /* 0x01000100ff0477ac */ /* 0x000e220008000a00 */
[----:B------:R-:W-:Y:S02]  /*00c0*/  CS2R R6, SRZ ;  /* 0x0000000000067805 */ /* 0x000fe4000001ff00 */
[----:B------:R1:W2:Y:S01]  /*00d0*/  LDC.64 R8, c[0x4][R0] ;  /* 0x0100000000087b82 */ /* 0x0002a20000000a00 */
[----:B0-----:R-:W-:Y:S02]  /*00e0*/  IMAD.U32 R4, RZ, RZ, UR4 ;  /* 0x00000004ff047e24 */ /* 0x001fe4000f8e00ff */
[----:B-1----:R-:W-:-:S07]  /*00f0*/  IMAD.U32 R5, RZ, RZ, UR5 ;  /* 0x00000005ff057e24 */ /* 0x002fce000f8e00ff */
[----:B------:R-:W-:-:S07]  /*0100*/  LEPC R20, `(.L_x_0) ;  /* 0x000000001014794e */ /* 0x000fce0000000000 */
[----:B--2---:R-:W-:Y:S05]  /*0110*/  CALL.ABS.NOINC R8 ;  /* 0x0000000008007343 */ /* 0x004fea0003c00000 */
.L_x_0:
[----:B------:R-:W0:Y:S02]  /*0120*/  LDCU.64 UR6, c[0x0][0x388] ;  /* 0x00007100ff0677ac */ /* 0x000e240008000a00 */
[----:B0-----:R-:W-:-:S04]  /*0130*/  UISETP.NE.U32.AND UP0, UPT, UR6, URZ, UPT ;  /* 0x000000ff0600728c */ /* 0x001fc8000bf05070 */
[----:B------:R-:W-:-:S09]  /*0140*/  UISETP.NE.AND.EX UP0, UPT, UR7, URZ, UPT, UP0 ;  /* 0x000000ff0700728c */ /* 0x000fd2000bf05300 */
[----:B------:R-:W-:Y:S05]  /*0150*/  BRA.U !UP0, `(.L_x_1) ;  /* 0x0000001908ac7547 */ /* 0x000fea000b800000 */
[----:B------:R-:W0:Y:S01]  /*0160*/  LDC.64 R28, c[0x0][0x358] ;  /* 0x0000d600ff1c7b82 */ /* 0x000e220000000a00 */
[----:B------:R-:W-:Y:S01]  /*0170*/  UISETP.GE.U32.AND UP0, UPT, UR6, 0x10, UPT ;  /* 0x000000100600788c */ /* 0x000fe2000bf06070 */
[----:B------:R-:W-:-:S03]  /*0180*/  CS2R R24, SRZ ;  /* 0x0000000000187805 */ /* 0x000fc6000001ff00 */
[----:B------:R-:W-:-:S09]  /*0190*/  UISETP.GE.U32.AND.EX UP0, UPT, UR7, URZ, UPT, UP0 ;  /* 0x000000ff0700728c */ /* 0x000fd2000bf06100 */
[----:B------:R-:W-:Y:S05]  /*01a0*/  BRA.U !UP0, `(.L_x_2) ;  /* 0x0000000d08607547 */ /* 0x000fea000b800000 */
[----:B------:R-:W1:Y:S01]  /*01b0*/  LDCU.64 UR4, c[0x0][0x380] ;  /* 0x00007000ff0477ac */ /* 0x000e620008000a00 */
[----:B------:R-:W-:Y:S01]  /*01c0*/  BSSY.RECONVERGENT B6, `(.L_x_2) ;  /* 0x00000d6000067945 */ /* 0x000fe20003800200 */
[----:B------:R-:W2:Y:S01]  /*01d0*/  LDCU UR7, c[0x0][0x38c] ;  /* 0x00007180ff0777ac */ /* 0x000ea20008000800 */
[----:B------:R-:W-:-:S06]  /*01e0*/  ULOP3.LUT UR6, UR6, 0xfffffff0, URZ, 0xc0, !UPT ;  /* 0xfffffff006067892 */ /* 0x000fcc000f8ec0ff */
[----:B------:R-:W-:Y:S02]  /*01f0*/  IMAD.U32 R24, RZ, RZ, UR6 ;  /* 0x00000006ff187e24 */ /* 0x000fe4000f8e00ff */
[----:B------:R-:W-:Y:S01]  /*0200*/  IMAD.U32 R19, RZ, RZ, UR6 ;  /* 0x00000006ff137e24 */ /* 0x000fe2000f8e00ff */
[----:B-1----:R-:W-:-:S04]  /*0210*/  UIADD3 UR4, UP0, UPT, UR4, 0x7, URZ ;  /* 0x0000000704047890 */ /* 0x002fc8000ff1e0ff */
[----:B------:R-:W-:Y:S01]  /*0220*/  UIADD3.X UR5, UPT, UPT, URZ, UR5, URZ, UP0, !UPT ;  /* 0x00000005ff057290 */ /* 0x000fe200087fe4ff */
[----:B--2---:R-:W-:Y:S02]  /*0230*/  IMAD.U32 R25, RZ, RZ, UR7 ;  /* 0x00000007ff197e24 */ /* 0x004fe4000f8e00ff */
[----:B------:R-:W-:Y:S02]  /*0240*/  IMAD.U32 R22, RZ, RZ, UR7 ;  /* 0x00000007ff167e24 */ /* 0x000fe4000f8e00ff */
[----:B------:R-:W-:Y:S02]  /*0250*/  IMAD.U32 R16, RZ, RZ, UR4 ;  /* 0x00000004ff107e24 */ /* 0x000fe4000f8e00ff */
[----:B------:R-:W-:-:S07]  /*0260*/  IMAD.U32 R17, RZ, RZ, UR5 ;  /* 0x00000005ff117e24 */ /* 0x000fce000f8e00ff */
.L_x_19:
[----:B0-----:R-:W-:Y:S02]  /*0270*/  R2UR UR4, R28 ;  /* 0x000000001c0472ca */ /* 0x001fe400000e0000 */
[----:B------:R-:W-:-:S13]  /*0280*/  R2UR UR5, R29 ;  /* 0x000000001d0572ca */ /* 0x000fda00000e0000 */
[----:B------:R-:W2:Y:S01]  /*0290*/  LDG.E.U8 R0, desc[UR4][R16.64+-0x7] ;  /* 0xfffff90410007981 */ /* 0x000ea2000c1e1100 */
[----:B------:R-:W-:Y:S01]  /*02a0*/  MOV R8, 0x0 ;  /* 0x0000000000087802 */ /* 0x000fe20000000f00 */
[----:B------:R-:W0:Y:S01]  /*02b0*/  LDCU.64 UR4, c[0x4][0x10] ;  /* 0x01000200ff0477ac */ /* 0x000e220008000a00 */
[----:B------:R-:W-:Y:S01]  /*02c0*/  IADD3 R19, P0, PT, R19, -0x10, RZ ;  /* 0xfffffff013137810 */ /* 0x000fe20007f1e0ff */
[----:B------:R-:W-:Y:S02]  /*02d0*/  IMAD.MOV.U32 R6, RZ, RZ, R18 ;  /* 0x000000ffff067224 */ /* 0x000fe400078e0012 */
[----:B------:R-:W-:Y:S01]  /*02e0*/  IMAD.MOV.U32 R7, RZ, RZ, R2 ;  /* 0x000000ffff077224 */ /* 0x000fe200078e0002 */
[----:B------:R-:W1:Y:S01]  /*02f0*/  LDC.64 R8, c[0x4][R8] ;  /* 0x0100000008087b82 */ /* 0x000e620000000a00 */
[----:B------:R-:W-:Y:S02]  /*0300*/  IADD3.X R22, PT, PT, R22, -0x1, RZ, P0, !PT ;  /* 0xffffffff16167810 */ /* 0x000fe400007fe4ff */
[----:B------:R-:W-:-:S04]  /*0310*/  ISETP.NE.U32.AND P0, PT, R19, RZ, PT ;  /* 0x000000ff1300720c */ /* 0x000fc80003f05070 */
[----:B------:R-:W-:-:S04]  /*0320*/  ISETP.NE.AND.EX P0, PT, R22, RZ, PT, P0 ;  /* 0x000000ff1600720c */ /* 0x000fc80003f05300 */
[----:B------:R-:W-:Y:S01]  /*0330*/  P2R R26, PR, RZ, 0x1 ;  /* 0x00000001ff1a7803 */ /* 0x000fe20000000000 */
[----:B0-----:R-:W-:Y:S02]  /*0340*/  IMAD.U32 R4, RZ, RZ, UR4 ;  /* 0x00000004ff047e24 */ /* 0x001fe4000f8e00ff */
[----:B------:R-:W-:Y:S01]  /*0350*/  IMAD.U32 R5, RZ, RZ, UR5 ;  /* 0x00000005ff057e24 */ /* 0x000fe2000f8e00ff */
[----:B-12---:R0:W-:Y:S06]  /*0360*/  STL [R1], R0 ;  /* 0x0000000001007387 */ /* 0x0061ec0000100800 */
[----:B------:R-:W-:-:S07]  /*0370*/  LEPC R20, `(.L_x_3) ;  /* 0x000000001014794e */ /* 0x000fce0000000000 */
[----:B0-----:R-:W-:Y:S05]  /*0380*/  CALL.ABS.NOINC R8 ;  /* 0x0000000008007343 */ /* 0x001fea0003c00000 */
.L_x_3:
[----:B------:R-:W-:Y:S02]  /*0390*/  R2UR UR4, R28 ;  /* 0x000000001c0472ca */ /* 0x000fe400000e0000 */
[----:B------:R-:W-:-:S13]  /*03a0*/  R2UR UR5, R29 ;  /* 0x000000001d0572ca */ /* 0x000fda00000e0000 */
[----:B------:R-:W2:Y:S01]  /*03b0*/  LDG.E.U8 R0, desc[UR4][R16.64+-0x6] ;  /* 0xfffffa0410007981 */ /* 0x000ea2000c1e1100 */
[----:B------:R-:W-:Y:S01]  /*03c0*/  MOV R23, 0x0 ;  /* 0x0000000000177802 */ /* 0x000fe20000000f00 */
[----:B------:R-:W0:Y:S01]  /*03d0*/  LDCU.64 UR4, c[0x4][0x10] ;  /* 0x01000200ff0477ac */ /* 0x000e220008000a00 */
[----:B------:R-:W-:Y:S02]  /*03e0*/  IMAD.MOV.U32 R6, RZ, RZ, R18 ;  /* 0x000000ffff067224 */ /* 0x000fe400078e0012 */
[----:B------:R1:W3:Y:S01]  /*03f0*/  LDC.64 R8, c[0x4][R23] ;  /* 0x0100000017087b82 */ /* 0x0002e20000000a00 */
[----:B------:R-:W-:Y:S02]  /*0400*/  IMAD.MOV.U32 R7, RZ, RZ, R2 ;  /* 0x000000ffff077224 */ /* 0x000fe400078e0002 */
[----:B0-----:R-:W-:Y:S02]  /*0410*/  IMAD.U32 R4, RZ, RZ, UR4 ;  /* 0x00000004ff047e24 */ /* 0x001fe4000f8e00ff */
[----:B------:R-:W-:Y:S01]  /*0420*/  IMAD.U32 R5, RZ, RZ, UR5 ;  /* 0x00000005ff057e24 */ /* 0x000fe2000f8e00ff */
[----:B--23--:R1:W-:Y:S06]  /*0430*/  STL [R1], R0 ;  /* 0x0000000001007387 */ /* 0x00c3ec0000100800 */
[----:B------:R-:W-:-:S07]  /*0440*/  LEPC R20, `(.L_x_4) ;  /* 0x000000001014794e */ /* 0x000fce0000000000 */
[----:B-1----:R-:W-:Y:S05]  /*0450*/  CALL.ABS.NOINC R8 ;  /* 0x0000000008007343 */ /* 0x002fea0003c00000 */
.L_x_4:
[----:B------:R-:W-:Y:S02]  /*0460*/  R2UR UR4, R28 ;  /* 0x000000001c0472ca */ /* 0x000fe400000e0000 */
[----:B------:R-:W-:-:S13]  /*0470*/  R2UR UR5, R29 ;  /* 0x000000001d0572ca */ /* 0x000fda00000e0000 */
[----:B------:R-:W2:Y:S01]  /*0480*/  LDG.E.U8 R0, desc[UR4][R16.64+-0x5] ;  /* 0xfffffb0410007981 */ /* 0x000ea2000c1e1100 */
[----:B------:R0:W1:Y:S01]  /*0490*/  LDC.64 R8, c[0x4][R23] ;  /* 0x0100000017087b82 */ /* 0x0000620000000a00 */
[----:B------:R-:W3:Y:S01]  /*04a0*/  LDCU.64 UR4, c[0x4][0x10] ;  /* 0x01000200ff0477ac */ /* 0x000ee20008000a00 */
[----:B------:R-:W-:Y:S02]  /*04b0*/  IMAD.MOV.U32 R6, RZ, RZ, R18 ;  /* 0x000000ffff067224 */ /* 0x000fe400078e0012 */
[----:B------:R-:W-:Y:S02]  /*04c0*/  IMAD.MOV.U32 R7, RZ, RZ, R2 ;  /* 0x000000ffff077224 */ /* 0x000fe400078e0002 */
[----:B---3--:R-:W-:Y:S02]  /*04d0*/  IMAD.U32 R4, RZ, RZ, UR4 ;  /* 0x00000004ff047e24 */ /* 0x008fe4000f8e00ff */
[----:B------:R-:W-:Y:S01]  /*04e0*/  IMAD.U32 R5, RZ, RZ, UR5 ;  /* 0x00000005ff057e24 */ /* 0x000fe2000f8e00ff */
[----:B-12---:R0:W-:Y:S06]  /*04f0*/  STL [R1], R0 ;  /* 0x0000000001007387 */ /* 0x0061ec0000100800 */
[----:B------:R-:W-:-:S07]  /*0500*/  LEPC R20, `(.L_x_5) ;  /* 0x000000001014794e */ /* 0x000fce0000000000 */
[----:B0-----:R-:W-:Y:S05]  /*0510*/  CALL.ABS.NOINC R8 ;  /* 0x0000000008007343 */ /* 0x001fea0003c00000 */
.L_x_5:
        /* <DEDUP_REMOVED lines=12> */
.L_x_6:
        /* <DEDUP_REMOVED lines=12> */
.L_x_7:
        /* <DEDUP_REMOVED lines=12> */
.L_x_8:
        /* <DEDUP_REMOVED lines=12> */
.L_x_9:
        /* <DEDUP_REMOVED lines=12> */
.L_x_10:
[----:B------:R-:W-:Y:S02]  /*08e0*/  R2UR UR4, R28 ;  /* 0x000000001c0472ca */ /* 0x000fe400000e0000 */
[----:B------:R-:W-:-:S13]  /*08f0*/  R2UR UR5, R29 ;  /* 0x000000001d0572ca */ /* 0x000fda00000e0000 */
[----:B------:R-:W2:Y:S01]  /*0900*/  LDG.E.U8 R0, desc[UR4][R16.64+0x1] ;  /* 0x0000010410007981 */ /* 0x000ea2000c1e1100 */
[----:B------:R0:W1:Y:S01]  /*0910*/  LDC.64 R8, c[0x4][R23] ;  /* 0x0100000017087b82 */ /* 0x0000620000000a00 */
[----:B------:R-:W3:Y:S01]  /*0920*/  LDCU.64 UR4, c[0x4][0x10] ;  /* 0x01000200ff0477ac */ /* 0x000ee20008000a00 */
[----:B------:R-:W-:Y:S01]  /*0930*/  MOV R6, R18 ;  /* 0x0000001200067202 */ /* 0x000fe20000000f00 */
[----:B------:R-:W-:Y:S02]  /*0940*/  IMAD.MOV.U32 R7, RZ, RZ, R2 ;  /* 0x000000ffff077224 */ /* 0x000fe400078e0002 */
[----:B---3--:R-:W-:Y:S02]  /*0950*/  IMAD.U32 R4, RZ, RZ, UR4 ;  /* 0x00000004ff047e24 */ /* 0x008fe4000f8e00ff */
[----:B------:R-:W-:Y:S01]  /*0960*/  IMAD.U32 R5, RZ, RZ, UR5 ;  /* 0x00000005ff057e24 */ /* 0x000fe2000f8e00ff */
[----:B-12---:R0:W-:Y:S06]  /*0970*/  STL [R1], R0 ;  /* 0x0000000001007387 */ /* 0x0061ec0000100800 */
[----:B------:R-:W-:-:S07]  /*0980*/  LEPC R20, `(.L_x_11) ;  /* 0x000000001014794e */ /* 0x000fce0000000000 */
[----:B0-----:R-:W-:Y:S05]  /*0990*/  CALL.ABS.NOINC R8 ;  /* 0x0000000008007343 */ /* 0x001fea0003c00000 */
.L_x_11:
        /* <DEDUP_REMOVED lines=12> */
.L_x_12:
        /* <DEDUP_REMOVED lines=12> */
.L_x_13:
        /* <DEDUP_REMOVED lines=12> */
.L_x_14:
        /* <DEDUP_REMOVED lines=12> */
.L_x_15:
        /* <DEDUP_REMOVED lines=12> */
.L_x_16:
        /* <DEDUP_REMOVED lines=12> */
.L_x_17:
        /* <DEDUP_REMOVED lines=12> */
.L_x_18:
[----:B------:R-:W-:Y:S02]  /*0ee0*/  ISETP.NE.AND P6, PT, R26, RZ, PT ;  /* 0x000000ff1a00720c */ /* 0x000fe40003fc5270 */
[----:B------:R-:W-:-:S05]  /*0ef0*/  IADD3 R16, P0, PT, R16, 0x10, RZ ;  /* 0x0000001010107810 */ /* 0x000fca0007f1e0ff */
[----:B------:R-:W-:-:S06]  /*0f00*/  IMAD.X R17, RZ, RZ, R17, P0 ;  /* 0x000000ffff117224 */ /* 0x000fcc00000e0611 */
[----:B------:R-:W-:Y:S05]  /*0f10*/  @P6 BRA `(.L_x_19) ;  /* 0xfffffff000d46947 */ /* 0x000fea000383ffff */
[----:B------:R-:W-:Y:S05]  /*0f20*/  BSYNC.RECONVERGENT B6 ;  /* 0x0000000000067941 */ /* 0x000fea0003800200 */
.L_x_2:
[----:B------:R-:W1:Y:S01]  /*0f30*/  LDCU UR4, c[0x0][0x388] ;  /* 0x00007100ff0477ac */ /* 0x000e620008000800 */
[----:B------:R-:W-:Y:S01]  /*0f40*/  BSSY.RECONVERGENT B6, `(.L_x_1) ;  /* 0x00000cc000067945 */ /* 0x000fe20003800200 */
[----:B-1----:R-:W-:-:S04]  /*0f50*/  ULOP3.LUT UR4, UR4, 0xf, URZ, 0xc0, !UPT ;  /* 0x0000000f04047892 */ /* 0x002fc8000f8ec0ff */
[----:B------:R-:W-:-:S04]  /*0f60*/  UISETP.NE.U32.AND UP0, UPT, UR4, URZ, UPT ;  /* 0x000000ff0400728c */ /* 0x000fc8000bf05070 */
[----:B------:R-:W-:-:S09]  /*0f70*/  UISETP.NE.AND.EX UP0, UPT, URZ, URZ, UPT, UP0 ;  /* 0x000000ffff00728c */ /* 0x000fd2000bf05300 */
[----:B------:R-:W-:Y:S05]  /*0f80*/  BRA.U !UP0, `(.L_x_20) ;  /* 0x0000000d081c7547 */ /* 0x000fea000b800000 */
[----:B------:R-:W1:Y:S01]  /*0f90*/  LDC R22, c[0x0][0x388] ;  /* 0x0000e200ff167b82 */ /* 0x000e620000000800 */
[----:B------:R-:W-:-:S04]  /*0fa0*/  UISETP.GE.U32.AND UP0, UPT, UR4, 0x8, UPT ;  /* 0x000000080400788c */ /* 0x000fc8000bf06070 */
[----:B------:R-:W-:Y:S01]  /*0fb0*/  UISETP.GE.U32.AND.EX UP0, UPT, URZ, URZ, UPT, UP0 ;  /* 0x000000ffff00728c */ /* 0x000fe2000bf06100 */
[----:B-1----:R-:W-:-:S08]  /*0fc0*/  LOP3.LUT R22, R22, 0x7, RZ, 0xc0, !PT ;  /* 0x0000000716167812 */ /* 0x002fd000078ec0ff */
[----:B------:R-:W-:Y:S05]  /*0fd0*/  BRA.U !UP0, `(.L_x_21) ;  /* 0x0000000508987547 */ /* 0x000fea000b800000 */
[----:B------:R-:W1:Y:S01]  /*0fe0*/  LDCU.64 UR4, c[0x0][0x380] ;  /* 0x00007000ff0477ac */ /* 0x000e620008000a00 */
[----:B0-----:R-:W-:Y:S02]  /*0ff0*/  R2UR UR6, R28 ;  /* 0x000000001c0672ca */ /* 0x001fe400000e0000 */
[----:B------:R-:W-:Y:S02]  /*1000*/  R2UR UR7, R29 ;  /* 0x000000001d0772ca */ /* 0x000fe400000e0000 */
[----:B-1----:R-:W-:-:S04]  /*1010*/  IADD3 R16, P0, PT, R24, UR4, RZ ;  /* 0x0000000418107c10 */ /* 0x002fc8000ff1e0ff */
[----:B------:R-:W-:Y:S01]  /*1020*/  IADD3.X R17, PT, PT, R25, UR5, RZ, P0, !PT ;  /* 0x0000000519117c10 */ /* 0x000fe200087fe4ff */
[----:B------:R-:W0:Y:S06]  /*1030*/  LDCU.64 UR4, c[0x4][0x10] ;  /* 0x01000200ff0477ac */ /* 0x000e2c0008000a00 */
[----:B------:R-:W2:Y:S01]  /*1040*/  LDG.E.U8 R0, desc[UR6][R16.64] ;  /* 0x0000000610007981 */ /* 0x000ea2000c1e1100 */
[----:B------:R-:W-:Y:S01]  /*1050*/  MOV R19, 0x0 ;  /* 0x0000000000137802 */ /* 0x000fe20000000f00 */
[----:B------:R-:W-:Y:S02]  /*1060*/  IMAD.MOV.U32 R6, RZ, RZ, R18 ;  /* 0x000000ffff067224 */ /* 0x000fe400078e0012 */
[----:B------:R-:W-:Y:S01]  /*1070*/  IMAD.MOV.U32 R7, RZ, RZ, R2 ;  /* 0x000000ffff077224 */ /* 0x000fe200078e0002 */
[----:B------:R1:W3:Y:S01]  /*1080*/  LDC.64 R8, c[0x4][R19] ;  /* 0x0100000013087b82 */ /* 0x0002e20000000a00 */
[----:B0-----:R-:W-:Y:S01]  /*1090*/  MOV R4, UR4 ;  /* 0x0000000400047c02 */ /* 0x001fe20008000f00 */
[----:B------:R-:W-:Y:S01]  /*10a0*/  IMAD.U32 R5, RZ, RZ, UR5 ;  /* 0x00000005ff057e24 */ /* 0x000fe2000f8e00ff */
[----:B--23--:R1:W-:Y:S06]  /*10b0*/  STL [R1], R0 ;  /* 0x0000000001007387 */ /* 0x00c3ec0000100800 */
[----:B------:R-:W-:-:S07]  /*10c0*/  LEPC R20, `(.L_x_22) ;  /* 0x000000001014794e */ /* 0x000fce0000000000 */
[----:B-1----:R-:W-:Y:S05]  /*10d0*/  CALL.ABS.NOINC R8 ;  /* 0x0000000008007343 */ /* 0x002fea0003c00000 */
.L_x_22:
        /* <DEDUP_REMOVED lines=12> */
.L_x_23:
        /* <DEDUP_REMOVED lines=12> */
.L_x_24:
        /* <DEDUP_REMOVED lines=12> */
.L_x_25:
        /* <DEDUP_REMOVED lines=12> */
.L_x_26:
        /* <DEDUP_REMOVED lines=12> */
.L_x_27:
        /* <DEDUP_REMOVED lines=12> */
.L_x_28:
        /* <DEDUP_REMOVED lines=12> */
.L_x_29:
[----:B------:R-:W-:-:S05]  /*1620*/  IADD3 R24, P0, PT, R24, 0x8, RZ ;  /* 0x0000000818187810 */ /* 0x000fca0007f1e0ff */
[----:B------:R-:W-:-:S08]  /*1630*/  IMAD.X R25, RZ, RZ, R25, P0 ;  /* 0x000000ffff197224 */ /* 0x000fd000000e0619 */
.L_x_21:
[----:B------:R-:W-:-:S04]  /*1640*/  ISETP.NE.U32.AND P0, PT, R22, RZ, PT ;  /* 0x000000ff1600720c */ /* 0x000fc80003f05070 */
[----:B------:R-:W-:-:S13]  /*1650*/  ISETP.NE.AND.EX P0, PT, RZ, RZ, PT, P0 ;  /* 0x000000ffff00720c */ /* 0x000fda0003f05300 */
[----:B------:R-:W-:Y:S05]  /*1660*/  @!P0 BRA `(.L_x_20) ;  /* 0x0000000400648947 */ /* 0x000fea0003800000 */
[----:B------:R-:W1:Y:S01]  /*1670*/  LDCU UR4, c[0x0][0x388] ;  /* 0x00007100ff0477ac */ /* 0x000e620008000800 */
[----:B------:R-:W-:Y:S01]  /*1680*/  ISETP.GE.U32.AND P0, PT, R22, 0x4, PT ;  /* 0x000000041600780c */ /* 0x000fe20003f06070 */
[----:B------:R-:W-:-:S03]  /*1690*/  IMAD.MOV.U32 R23, RZ, RZ, RZ ;  /* 0x000000ffff177224 */ /* 0x000fc600078e00ff */
[----:B------:R-:W-:Y:S01]  /*16a0*/  ISETP.GE.U32.AND.EX P0, PT, RZ, RZ, PT, P0 ;  /* 0x000000ffff00720c */ /* 0x000fe20003f06100 */
[----:B-1----:R-:W-:-:S06]  /*16b0*/  ULOP3.LUT UR4, UR4, 0x3, URZ, 0xc0, !UPT ;  /* 0x0000000304047892 */ /* 0x002fcc000f8ec0ff */
[----:B------:R-:W-:-:S06]  /*16c0*/  IMAD.U32 R22, RZ, RZ, UR4 ;  /* 0x00000004ff167e24 */ /* 0x000fcc000f8e00ff */
[----:B------:R-:W-:Y:S05]  /*16d0*/  @!P0 BRA `(.L_x_30) ;  /* 0x0000000000d88947 */ /* 0x000fea0003800000 */
        /* <DEDUP_REMOVED lines=11> */
[----:B0-----:R-:W-:-:S02]  /*1790*/  IMAD.U32 R4, RZ, RZ, UR4 ;  /* 0x00000004ff047e24 */ /* 0x001fc4000f8e00ff */
[----:B------:R-:W-:Y:S01]  /*17a0*/  IMAD.U32 R5, RZ, RZ, UR5 ;  /* 0x00000005ff057e24 */ /* 0x000fe2000f8e00ff */
[----:B--23--:R1:W-:Y:S06]  /*17b0*/  STL [R1], R0 ;  /* 0x0000000001007387 */ /* 0x00c3ec0000100800 */
[----:B------:R-:W-:-:S07]  /*17c0*/  LEPC R20, `(.L_x_31) ;  /* 0x000000001014794e */ /* 0x000fce0000000000 */
[----:B-1----:R-:W-:Y:S05]  /*17d0*/  CALL.ABS.NOINC R8 ;  /* 0x0000000008007343 */ /* 0x002fea0003c00000 */
.L_x_31:
        /* <DEDUP_REMOVED lines=12> */
.L_x_32:
        /* <DEDUP_REMOVED lines=12> */
.L_x_33:
        /* <DEDUP_REMOVED lines=12> */
.L_x_34:
[----:B------:R-:W-:-:S05]  /*1a20*/  IADD3 R24, P0, PT, R24, 0x4, RZ ;  /* 0x0000000418187810 */ /* 0x000fca0007f1e0ff */
[----:B------:R-:W-:-:S08]  /*1a30*/  IMAD.X R25, RZ, RZ, R25, P0 ;  /* 0x000000ffff197224 */ /* 0x000fd000000e0619 */
.L_x_30:
[----:B------:R-:W-:-:S04]  /*1a40*/  ISETP.NE.U32.AND P0, PT, R22, RZ, PT ;  /* 0x000000ff1600720c */ /* 0x000fc80003f05070 */
[----:B------:R-:W-:-:S13]  /*1a50*/  ISETP.NE.AND.EX P0, PT, R23, RZ, PT, P0 ;  /* 0x000000ff1700720c */ /* 0x000fda0003f05300 */
[----:B------:R-:W-:Y:S05]  /*1a60*/  @!P0 BRA `(.L_x_20) ;  /* 0x0000000000648947 */ /* 0x000fea0003800000 */
[----:B------:R-:W1:Y:S02]  /*1a70*/  LDCU.64 UR4, c[0x0][0x380] ;  /* 0x00007000ff0477ac */ /* 0x000e640008000a00 */
[----:B-1----:R-:W-:-:S04]  /*1a80*/  IADD3 R24, P0, PT, R24, UR4, RZ ;  /* 0x0000000418187c10 */ /* 0x002fc8000ff1e0ff */
[----:B------:R-:W-:-:S09]  /*1a90*/  IADD3.X R25, PT, PT, R25, UR5, RZ, P0, !PT ;  /* 0x0000000519197c10 */ /* 0x000fd200087fe4ff */
.L_x_36:
        /* <DEDUP_REMOVED lines=18> */
.L_x_35:
[----:B------:R-:W-:Y:S02]  /*1bc0*/  ISETP.NE.AND P6, PT, R16, RZ, PT ;  /* 0x000000ff1000720c */ /* 0x000fe40003fc5270 */
[----:B------:R-:W-:-:S05]  /*1bd0*/  IADD3 R24, P0, PT, R24, 0x1, RZ ;  /* 0x0000000118187810 */ /* 0x000fca0007f1e0ff */
[----:B------:R-:W-:-:S06]  /*1be0*/  IMAD.X R25, RZ, RZ, R25, P0 ;  /* 0x000000ffff197224 */ /* 0x000fcc00000e0619 */
[----:B------:R-:W-:Y:S05]  /*1bf0*/  @P6 BRA `(.L_x_36) ;  /* 0xfffffffc00a86947 */ /* 0x000fea000383ffff */
.L_x_20:
[----:B------:R-:W-:Y:S05]  /*1c00*/  BSYNC.RECONVERGENT B6 ;  /* 0x0000000000067941 */ /* 0x000fea0003800200 */
.L_x_1:
[----:B------:R-:W-:Y:S01]  /*1c10*/  MOV R0, 0x0 ;  /* 0x0000000000007802 */ /* 0x000fe20000000f00 */
[----:B------:R-:W1:Y:S01]  /*1c20*/  LDCU.64 UR4, c[0x4][0x18] ;  /* 0x01000300ff0477ac */ /* 0x000e620008000a00 */
[----:B------:R-:W-:Y:S02]  /*1c30*/  CS2R R6, SRZ ;  /* 0x0000000000067805 */ /* 0x000fe4000001ff00 */
[----:B------:R2:W3:Y:S01]  /*1c40*/  LDC.64 R2, c[0x4][R0] ;  /* 0x0100000000027b82 */ /* 0x0004e20000000a00 */
[----:B-1----:R-:W-:Y:S02]  /*1c50*/  IMAD.U32 R4, RZ, RZ, UR4 ;  /* 0x00000004ff047e24 */ /* 0x002fe4000f8e00ff */
[----:B--2---:R-:W-:-:S07]  /*1c60*/  IMAD.U32 R5, RZ, RZ, UR5 ;  /* 0x00000005ff057e24 */ /* 0x004fce000f8e00ff */
[----:B------:R-:W-:-:S07]  /*1c70*/  LEPC R20, `(.L_x_37) ;  /* 0x000000001014794e */ /* 0x000fce0000000000 */
[----:B0--3--:R-:W-:Y:S05]  /*1c80*/  CALL.ABS.NOINC R2 ;  /* 0x0000000002007343 */ /* 0x009fea0003c00000 */
.L_x_37:
[----:B------:R-:W-:Y:S05]  /*1c90*/  EXIT ;  /* 0x000000000000794d */ /* 0x000fea0003800000 */
.L_x_38:
[----:B------:R-:W-:-:S00]  /*1ca0*/  BRA `(.L_x_38) ;  /* 0xfffffffc00fc7947 */ /* 0x000fc0000383ffff */
[----:B------:R-:W-:-:S00]  /*1cb0*/  NOP ;  /* 0x0000000000007918 */ /* 0x000fc00000000000 */
        /* <DEDUP_REMOVED lines=12> */
.L_x_39:


//--------------------- .nv.global.init           --------------------------
	.section	.nv.global.init,"aw",@progbits
.nv.global.init:
	.type		$str$2,@object
	.size		$str$2,($str$1 - $str$2)
$str$2:
        /*0000*/ 	.byte	0x0a, 0x00
	.type		$str$1,@object
	.size		$str$1,($str - $str$1)
$str$1:
        /*0002*/ 	.byte	0x25, 0x30, 0x32, 0x58, 0x20, 0x00
	.type		$str,@object
	.size		$str,(.L_0 - $str)
$str:
        /*0008*/ 	.byte	0x47, 0x50, 0x55, 0x20, 0x42, 0x69, 0x6e, 0x61, 0x72, 0x79, 0x20, 0x44, 0x61, 0x74, 0x61, 0x3a
        /*0018*/ 	.byte	0x0a, 0x00
.L_0:


//--------------------- .nv.shared.reserved.0     --------------------------
	.section	.nv.shared.reserved.0,"aw",@nobits
	.weak		__nv_reservedSMEM_offset_0_alias
	.size		__nv_reservedSMEM_offset_0_alias, 0, 64
	.other		__nv_reservedSMEM_offset_0_alias,@"STO_CUDA_RESERVED_SHARED STV_DEFAULT"
__nv_reservedSMEM_offset_0_alias:
	.zero		0
	.zero		64


//--------------------- .nv.constant0._Z5arrayPhm --------------------------
	.section	.nv.constant0._Z5arrayPhm,"a",@progbits
	.sectionflags	@""
	.align	4
.nv.constant0._Z5arrayPhm:
	.zero		912


//--------------------- SYMBOLS --------------------------

	.type		.nv.reservedSmem.offset0,@object
	.size		.nv.reservedSmem.offset0,0x4
	.type		vprintf,@function
